	.headerflags	@"EF_CUDA_TEXMODE_UNIFIED EF_CUDA_64BIT_ADDRESS EF_CUDA_ACCELERATORS EF_CUDA_SM90 EF_CUDA_VIRTUAL_SM(EF_CUDA_SM90)"
	.elftype	@"ET_EXEC"


//--------------------- .nv.info                  --------------------------
	.section	.nv.info,"",@"SHT_CUDA_INFO"
	.align	4


	//----- nvinfo : EIATTR_REGCOUNT
	.align		4
        /*0000*/ 	.byte	0x04, 0x2f
        /*0002*/ 	.short	(.L_1 - .L_0)
	.align		4
.L_0:
        /*0004*/ 	.word	index@(triton_red_fused_mean_2)
        /*0008*/ 	.word	0x00000020


	//----- nvinfo : EIATTR_MIN_STACK_SIZE
	.align		4
.L_1:
        /*000c*/ 	.byte	0x04, 0x12
        /*000e*/ 	.short	(.L_3 - .L_2)
	.align		4
.L_2:
        /*0010*/ 	.word	index@(triton_red_fused_mean_2)
        /*0014*/ 	.word	0x00000000


	//----- nvinfo : EIATTR_FRAME_SIZE
	.align		4
.L_3:
        /*0018*/ 	.byte	0x04, 0x11
        /*001a*/ 	.short	(.L_5 - .L_4)
	.align		4
.L_4:
        /*001c*/ 	.word	index@(triton_red_fused_mean_2)
        /*0020*/ 	.word	0x00000000


	//----- nvinfo : EIATTR_MIN_STACK_SIZE
	.align		4
.L_5:
        /*0024*/ 	.byte	0x04, 0x12
        /*0026*/ 	.short	(.L_7 - .L_6)
	.align		4
.L_6:
        /*0028*/ 	.word	index@(triton_red_fused_mean_2)
        /*002c*/ 	.word	0x00000000
.L_7:


//--------------------- .nv.info.triton_red_fused_mean_2 --------------------------
	.section	.nv.info.triton_red_fused_mean_2,"",@"SHT_CUDA_INFO"
	.sectionflags	@""
	.align	4


	//----- nvinfo : EIATTR_CUDA_API_VERSION
	.align		4
        /*0000*/ 	.byte	0x04, 0x37
        /*0002*/ 	.short	(.L_9 - .L_8)
.L_8:
        /*0004*/ 	.word	0x0000007c


	//----- nvinfo : EIATTR_KPARAM_INFO
	.align		4
.L_9:
        /*0008*/ 	.byte	0x04, 0x17
        /*000a*/ 	.short	(.L_11 - .L_10)
.L_10:
        /*000c*/ 	.word	0x00000000
        /*0010*/ 	.short	0x0003
        /*0012*/ 	.short	0x0014
        /*0014*/ 	.byte	0x00, 0xf0, 0x11, 0x00


	//----- nvinfo : EIATTR_KPARAM_INFO
	.align		4
.L_11:
        /*0018*/ 	.byte	0x04, 0x17
        /*001a*/ 	.short	(.L_13 - .L_12)
.L_12:
        /*001c*/ 	.word	0x00000000
        /*0020*/ 	.short	0x0002
        /*0022*/ 	.short	0x0010
        /*0024*/ 	.byte	0x00, 0xf0, 0x11, 0x00


	//----- nvinfo : EIATTR_KPARAM_INFO
	.align		4
.L_13:
        /*0028*/ 	.byte	0x04, 0x17
        /*002a*/ 	.short	(.L_15 - .L_14)
.L_14:
        /*002c*/ 	.word	0x00000000
        /*0030*/ 	.short	0x0001
        /*0032*/ 	.short	0x0008
        /*0034*/ 	.byte	0x00, 0xf4, 0x21, 0x00


	//----- nvinfo : EIATTR_KPARAM_INFO
	.align		4
.L_15:
        /*0038*/ 	.byte	0x04, 0x17
        /*003a*/ 	.short	(.L_17 - .L_16)
.L_16:
        /*003c*/ 	.word	0x00000000
        /*0040*/ 	.short	0x0000
        /*0042*/ 	.short	0x0000
        /*0044*/ 	.byte	0x00, 0xf4, 0x21, 0x00


	//----- nvinfo : EIATTR_SPARSE_MMA_MASK
	.align		4
.L_17:
        /*0048*/ 	.byte	0x03, 0x50
        /*004a*/ 	.short	0x0000


	//----- nvinfo : EIATTR_MAXREG_COUNT
	.align		4
        /*004c*/ 	.byte	0x03, 0x1b
        /*004e*/ 	.short	0x0080


	//----- nvinfo : EIATTR_COOP_GROUP_MASK_REGIDS
	.align		4
        /*0050*/ 	.byte	0x04, 0x29
        /*0052*/ 	.short	(.L_19 - .L_18)


	//   ....[0]....
.L_18:
        /*0054*/ 	.word	0xffffffff


	//   ....[1]....
        /*0058*/ 	.word	0xffffffff


	//   ....[2]....
        /*005c*/ 	.word	0xffffffff


	//   ....[3]....
        /*0060*/ 	.word	0xffffffff


	//   ....[4]....
        /*0064*/ 	.word	0xffffffff


	//   ....[5]....
        /*0068*/ 	.word	0xffffffff


	//   ....[6]....
        /*006c*/ 	.word	0xffffffff


	//   ....[7]....
        /*0070*/ 	.word	0xffffffff


	//   ....[8]....
        /*0074*/ 	.word	0xffffffff


	//----- nvinfo : EIATTR_COOP_GROUP_INSTR_OFFSETS
	.align		4
.L_19:
        /*0078*/ 	.byte	0x04, 0x28
        /*007a*/ 	.short	(.L_21 - .L_20)


	//   ....[0]....
.L_20:
        /*007c*/ 	.word	0x00000820


	//   ....[1]....
        /*0080*/ 	.word	0x00000840


	//   ....[2]....
        /*0084*/ 	.word	0x00000860


	//   ....[3]....
        /*0088*/ 	.word	0x00000880


	//   ....[4]....
        /*008c*/ 	.word	0x000008b0


	//   ....[5]....
        /*0090*/ 	.word	0x00000940


	//   ....[6]....
        /*0094*/ 	.word	0x00000960


	//   ....[7]....
        /*0098*/ 	.word	0x00000980


	//   ....[8]....
        /*009c*/ 	.word	0x000009b0


	//----- nvinfo : EIATTR_EXIT_INSTR_OFFSETS
	.align		4
.L_21:
        /*00a0*/ 	.byte	0x04, 0x1c
        /*00a2*/ 	.short	(.L_23 - .L_22)


	//   ....[0]....
.L_22:
        /*00a4*/ 	.word	0x00000a20


	//   ....[1]....
        /*00a8*/ 	.word	0x00000a70


	//----- nvinfo : EIATTR_REQNTID
	.align		4
.L_23:
        /*00ac*/ 	.byte	0x04, 0x10
        /*00ae*/ 	.short	(.L_25 - .L_24)
.L_24:
        /*00b0*/ 	.word	0x00000200
        /*00b4*/ 	.word	0x00000001
        /*00b8*/ 	.word	0x00000001


	//----- nvinfo : EIATTR_CBANK_PARAM_SIZE
	.align		4
.L_25:
        /*00bc*/ 	.byte	0x03, 0x19
        /*00be*/ 	.short	0x0018


	//----- nvinfo : EIATTR_PARAM_CBANK
	.align		4
        /*00c0*/ 	.byte	0x04, 0x0a
        /*00c2*/ 	.short	(.L_27 - .L_26)
	.align		4
.L_26:
        /*00c4*/ 	.word	index@(.nv.constant0.triton_red_fused_mean_2)
        /*00c8*/ 	.short	0x0210
        /*00ca*/ 	.short	0x0018


	//----- nvinfo : EIATTR_SW_WAR
	.align		4
.L_27:
        /*00cc*/ 	.byte	0x04, 0x36
        /*00ce*/ 	.short	(.L_29 - .L_28)
.L_28:
        /*00d0*/ 	.word	0x00000008
.L_29:


//--------------------- .nv.callgraph             --------------------------
	.section	.nv.callgraph,"",@"SHT_CUDA_CALLGRAPH"
	.align	4
	.sectionentsize	8
	.align		4
        /*0000*/ 	.word	0x00000000
	.align		4
        /*0004*/ 	.word	0xffffffff
	.align		4
        /*0008*/ 	.word	0x00000000
	.align		4
        /*000c*/ 	.word	0xfffffffe
	.align		4
        /*0010*/ 	.word	0x00000000
	.align		4
        /*0014*/ 	.word	0xfffffffd
	.align		4
        /*0018*/ 	.word	0x00000000
	.align		4
        /*001c*/ 	.word	0xfffffffc


//--------------------- .text.triton_red_fused_mean_2 --------------------------
	.section	.text.triton_red_fused_mean_2,"ax",@progbits
	.sectionflags	@"SHF_BARRIERS=1"
	.align	128
        .global         triton_red_fused_mean_2
        .type           triton_red_fused_mean_2,@function
        .size           triton_red_fused_mean_2,(.L_x_1 - triton_red_fused_mean_2)
        .other          triton_red_fused_mean_2,@"STO_CUDA_ENTRY STV_DEFAULT"
triton_red_fused_mean_2:
.text.triton_red_fused_mean_2:
[----:B------:R-:W0:Y:S02]  /*0000*/  LDC R1, c[0x0][0x28] ;  /* 0x00000a00ff017b82 */ /* 0x000e240000000800 */
[----:B------:R-:W1:Y:S01]  /*0010*/  S2R R3, SR_TID.X ;  /* 0x0000000000037919 */ /* 0x000e620000002100 */
[----:B------:R-:W-:Y:S01]  /*0020*/  IMAD.MOV.U32 R8, RZ, RZ, RZ ;  /* 0x000000ffff087224 */ /* 0x000fe200078e00ff */
[----:B------:R-:W2:Y:S01]  /*0030*/  LDC.64 R28, c[0x0][0x210] ;  /* 0x00008400ff1c7b82 */ /* 0x000ea20000000a00 */
[----:B------:R-:W-:Y:S01]  /*0040*/  IMAD.MOV.U32 R10, RZ, RZ, RZ ;  /* 0x000000ffff0a7224 */ /* 0x000fe200078e00ff */
[----:B------:R-:W3:Y:S01]  /*0050*/  S2R R0, SR_CTAID.X ;  /* 0x0000000000007919 */ /* 0x000ee20000002500 */
[----:B------:R-:W-:Y:S01]  /*0060*/  IMAD.MOV.U32 R6, RZ, RZ, RZ ;  /* 0x000000ffff067224 */ /* 0x000fe200078e00ff */
[----:B------:R-:W-:Y:S01]  /*0070*/  CS2R R18, SRZ ;  /* 0x0000000000127805 */ /* 0x000fe2000001ff00 */
[----:B------:R-:W-:Y:S01]  /*0080*/  ULDC.64 UR6, c[0x0][0x208] ;  /* 0x0000820000067ab9 */ /* 0x000fe20000000a00 */
[----:B-1----:R-:W-:Y:S01]  /*0090*/  IMAD.SHL.U32 R5, R3, 0x2, RZ ;  /* 0x0000000203057824 */ /* 0x002fe200078e00ff */
[----:B---3--:R-:W-:-:S04]  /*00a0*/  ISETP.GE.AND P1, PT, R0, 0x7, PT ;  /* 0x000000070000780c */ /* 0x008fc80003f26270 */
[----:B------:R-:W-:-:S05]  /*00b0*/  LOP3.LUT R5, R5, 0x3fe, RZ, 0xc0, !PT ;  /* 0x000003fe05057812 */ /* 0x000fca00078ec0ff */
[----:B------:R-:W-:-:S04]  /*00c0*/  IMAD R11, R0, 0x1e0a, R5 ;  /* 0x00001e0a000b7824 */ /* 0x000fc800078e0205 */
[C---:B------:R-:W-:Y:S01]  /*00d0*/  VIADD R9, R11.reuse, 0x400 ;  /* 0x000004000b097836 */ /* 0x040fe20000000000 */
[----:B------:R-:W-:Y:S02]  /*00e0*/  IADD3 R7, R11, 0x800, RZ ;  /* 0x000008000b077810 */ /* 0x000fe40007ffe0ff */
[----:B------:R-:W-:Y:S01]  /*00f0*/  ISETP.LT.AND P6, PT, R11, 0xd240, !P1 ;  /* 0x0000d2400b00780c */ /* 0x000fe20004fc1270 */
[C---:B------:R-:W-:Y:S01]  /*0100*/  IMAD.HI R4, R9.reuse, -0x6425bedb, R8 ;  /* 0x9bda412509047827 */ /* 0x040fe200078e0208 */
[----:B------:R-:W-:-:S03]  /*0110*/  ISETP.LT.AND P2, PT, R9, 0xd240, !P1 ;  /* 0x0000d2400900780c */ /* 0x000fc60004f41270 */
[----:B------:R-:W-:Y:S01]  /*0120*/  IMAD.HI R6, R7, -0x6425bedb, R6 ;  /* 0x9bda412507067827 */ /* 0x000fe200078e0206 */
[----:B------:R-:W-:-:S04]  /*0130*/  SHF.R.U32.HI R13, RZ, 0x1f, R4 ;  /* 0x0000001fff0d7819 */ /* 0x000fc80000011604 */
[----:B------:R-:W-:Y:S01]  /*0140*/  LEA.HI.SX32 R13, R4, R13, 0x11 ;  /* 0x0000000d040d7211 */ /* 0x000fe200078f8aff */
[----:B------:R-:W-:Y:S01]  /*0150*/  IMAD.HI R4, R11, -0x6425bedb, R10 ;  /* 0x9bda41250b047827 */ /* 0x000fe200078e020a */
[----:B------:R-:W-:-:S03]  /*0160*/  SHF.R.U32.HI R17, RZ, 0x1f, R6 ;  /* 0x0000001fff117819 */ /* 0x000fc60000011606 */
[----:B------:R-:W-:Y:S01]  /*0170*/  IMAD R13, R13, -0xd240, R9 ;  /* 0xffff2dc00d0d7824 */ /* 0x000fe200078e0209 */
[----:B------:R-:W-:Y:S02]  /*0180*/  SHF.R.U32.HI R9, RZ, 0x1f, R4 ;  /* 0x0000001fff097819 */ /* 0x000fe40000011604 */
[----:B------:R-:W-:Y:S01]  /*0190*/  LEA.HI.SX32 R17, R6, R17, 0x11 ;  /* 0x0000001106117211 */ /* 0x000fe200078f8aff */
[----:B--2---:R-:W-:Y:S01]  /*01a0*/  IMAD.WIDE R14, R13, 0x4, R28 ;  /* 0x000000040d0e7825 */ /* 0x004fe200078e021c */
[----:B------:R-:W-:Y:S02]  /*01b0*/  LEA.HI.SX32 R9, R4, R9, 0x11 ;  /* 0x0000000904097211 */ /* 0x000fe400078f8aff */
[----:B------:R-:W-:Y:S02]  /*01c0*/  ISETP.LT.AND P5, PT, R7, 0xd240, !P1 ;  /* 0x0000d2400700780c */ /* 0x000fe40004fa1270 */
[----:B------:R1:W2:Y:S01]  /*01d0*/  @P2 LDG.E.EL.64 R18, desc[UR6][R14.64] ;  /* 0x000000060e122981 */ /* 0x0002a2000c2e1b00 */
[----:B------:R-:W-:Y:S01]  /*01e0*/  IMAD R23, R9, -0xd240, R11 ;  /* 0xffff2dc009177824 */ /* 0x000fe200078e020b */
[----:B------:R-:W-:Y:S01]  /*01f0*/  HFMA2.MMA R9, -RZ, RZ, 0, 0 ;  /* 0x00000000ff097435 */ /* 0x000fe200000001ff */
[----:B------:R-:W-:-:S02]  /*0200*/  IMAD R17, R17, -0xd240, R7 ;  /* 0xffff2dc011117824 */ /* 0x000fc400078e0207 */
[----:B------:R-:W-:Y:S01]  /*0210*/  IMAD.WIDE R22, R23, 0x4, R28 ;  /* 0x0000000417167825 */ /* 0x000fe200078e021c */
[----:B------:R-:W-:-:S03]  /*0220*/  CS2R R12, SRZ ;  /* 0x00000000000c7805 */ /* 0x000fc6000001ff00 */
[----:B------:R-:W-:-:S03]  /*0230*/  IMAD.WIDE R24, R17, 0x4, R28 ;  /* 0x0000000411187825 */ /* 0x000fc600078e021c */
[----:B------:R3:W4:Y:S04]  /*0240*/  @P6 LDG.E.EL.64 R8, desc[UR6][R22.64] ;  /* 0x0000000616086981 */ /* 0x000728000c2e1b00 */
[----:B------:R5:W4:Y:S01]  /*0250*/  @P5 LDG.E.EL.64 R12, desc[UR6][R24.64] ;  /* 0x00000006180c5981 */ /* 0x000b22000c2e1b00 */
[----:B------:R-:W-:Y:S01]  /*0260*/  MOV R16, RZ ;  /* 0x000000ff00107202 */ /* 0x000fe20000000f00 */
[----:B------:R-:W-:Y:S01]  /*0270*/  VIADD R17, R11, 0xc00 ;  /* 0x00000c000b117836 */ /* 0x000fe20000000000 */
[----:B------:R-:W-:Y:S01]  /*0280*/  LOP3.LUT R5, R5, 0x1c00, RZ, 0xfc, !PT ;  /* 0x00001c0005057812 */ /* 0x000fe200078efcff */
[----:B-1----:R-:W-:Y:S01]  /*0290*/  HFMA2.MMA R14, -RZ, RZ, 0, 0 ;  /* 0x00000000ff0e7435 */ /* 0x002fe200000001ff */
[----:B------:R-:W-:Y:S02]  /*02a0*/  VIADD R7, R11, 0x1000 ;  /* 0x000010000b077836 */ /* 0x000fe40000000000 */
[----:B------:R-:W-:Y:S01]  /*02b0*/  IMAD.MOV.U32 R6, RZ, RZ, RZ ;  /* 0x000000ffff067224 */ /* 0x000fe200078e00ff */
[----:B------:R-:W-:Y:S01]  /*02c0*/  ISETP.LT.U32.AND P0, PT, R5, 0x1e0a, !P1 ;  /* 0x00001e0a0500780c */ /* 0x000fe20004f01070 */
[----:B------:R-:W-:Y:S01]  /*02d0*/  VIADD R21, R11, 0x1400 ;  /* 0x000014000b157836 */ /* 0x000fe20000000000 */
[----:B------:R-:W-:Y:S01]  /*02e0*/  IADD3 R11, R11, 0x1800, RZ ;  /* 0x000018000b0b7810 */ /* 0x000fe20007ffe0ff */
[C---:B------:R-:W-:Y:S01]  /*02f0*/  IMAD.HI R16, R17.reuse, -0x6425bedb, R16 ;  /* 0x9bda412511107827 */ /* 0x040fe200078e0210 */
[----:B------:R-:W-:-:S02]  /*0300*/  ISETP.LT.AND P4, PT, R17, 0xd240, !P1 ;  /* 0x0000d2401100780c */ /* 0x000fc40004f81270 */
[----:B------:R-:W-:Y:S01]  /*0310*/  ISETP.LT.AND P3, PT, R21, 0xd240, !P1 ;  /* 0x0000d2401500780c */ /* 0x000fe20004f61270 */
[----:B------:R-:W-:Y:S01]  /*0320*/  IMAD.MOV.U32 R20, RZ, RZ, RZ ;  /* 0x000000ffff147224 */ /* 0x000fe200078e00ff */
[----:B---3--:R-:W-:Y:S01]  /*0330*/  SHF.R.U32.HI R23, RZ, 0x1f, R16 ;  /* 0x0000001fff177819 */ /* 0x008fe20000011610 */
[----:B------:R-:W-:Y:S02]  /*0340*/  IMAD R15, R0, 0x1e0a, R5 ;  /* 0x00001e0a000f7824 */ /* 0x000fe400078e0205 */
[----:B------:R-:W-:Y:S01]  /*0350*/  IMAD.HI R5, R7, -0x6425bedb, R6 ;  /* 0x9bda412507057827 */ /* 0x000fe200078e0206 */
[----:B------:R-:W-:-:S03]  /*0360*/  LEA.HI.SX32 R16, R16, R23, 0x11 ;  /* 0x0000001710107211 */ /* 0x000fc600078f8aff */
[----:B------:R-:W-:-:S04]  /*0370*/  IMAD.HI R4, R21, -0x6425bedb, R20 ;  /* 0x9bda412515047827 */ /* 0x000fc800078e0214 */
[----:B------:R-:W-:Y:S01]  /*0380*/  IMAD.HI R6, R11, -0x6425bedb, R10 ;  /* 0x9bda41250b067827 */ /* 0x000fe200078e020a */
[----:B------:R-:W-:-:S03]  /*0390*/  SHF.R.U32.HI R23, RZ, 0x1f, R4 ;  /* 0x0000001fff177819 */ /* 0x000fc60000011604 */
[----:B------:R-:W-:Y:S01]  /*03a0*/  IMAD.HI R10, R15, -0x6425bedb, R14 ;  /* 0x9bda41250f0a7827 */ /* 0x000fe200078e020e */
[----:B------:R-:W-:Y:S02]  /*03b0*/  SHF.R.U32.HI R14, RZ, 0x1f, R5 ;  /* 0x0000001fff0e7819 */ /* 0x000fe40000011605 */
[----:B-----5:R-:W-:Y:S01]  /*03c0*/  SHF.R.U32.HI R25, RZ, 0x1f, R6 ;  /* 0x0000001fff197819 */ /* 0x020fe20000011606 */
[----:B------:R-:W-:Y:S01]  /*03d0*/  IMAD R17, R16, -0xd240, R17 ;  /* 0xffff2dc010117824 */ /* 0x000fe200078e0211 */
[----:B------:R-:W-:Y:S02]  /*03e0*/  LEA.HI.SX32 R5, R5, R14, 0x11 ;  /* 0x0000000e05057211 */ /* 0x000fe400078f8aff */
[----:B------:R-:W-:Y:S02]  /*03f0*/  LEA.HI.SX32 R23, R4, R23, 0x11 ;  /* 0x0000001704177211 */ /* 0x000fe400078f8aff */
[----:B------:R-:W-:Y:S01]  /*0400*/  LEA.HI.SX32 R25, R6, R25, 0x11 ;  /* 0x0000001906197211 */ /* 0x000fe200078f8aff */
[----:B------:R-:W-:Y:S01]  /*0410*/  IMAD R16, R5, -0xd240, R7 ;  /* 0xffff2dc005107824 */ /* 0x000fe200078e0207 */
[----:B------:R-:W-:Y:S01]  /*0420*/  CS2R R4, SRZ ;  /* 0x0000000000047805 */ /* 0x000fe2000001ff00 */
[----:B------:R-:W-:Y:S01]  /*0430*/  IMAD R23, R23, -0xd240, R21 ;  /* 0xffff2dc017177824 */ /* 0x000fe200078e0215 */
[----:B------:R-:W-:Y:S01]  /*0440*/  SHF.R.U32.HI R27, RZ, 0x1f, R10 ;  /* 0x0000001fff1b7819 */ /* 0x000fe2000001160a */
[----:B------:R-:W-:-:S03]  /*0450*/  IMAD.WIDE R20, R17, 0x4, R28 ;  /* 0x0000000411147825 */ /* 0x000fc600078e021c */
[----:B------:R-:W-:Y:S01]  /*0460*/  LEA.HI.SX32 R27, R10, R27, 0x11 ;  /* 0x0000001b0a1b7211 */ /* 0x000fe200078f8aff */
[----:B------:R-:W-:Y:S01]  /*0470*/  IMAD.WIDE R16, R16, 0x4, R28 ;  /* 0x0000000410107825 */ /* 0x000fe200078e021c */
[----:B------:R-:W3:Y:S03]  /*0480*/  @P4 LDG.E.EL.64 R4, desc[UR6][R20.64] ;  /* 0x0000000614044981 */ /* 0x000ee6000c2e1b00 */
[----:B------:R-:W-:Y:S02]  /*0490*/  IMAD R25, R25, -0xd240, R11 ;  /* 0xffff2dc019197824 */ /* 0x000fe400078e020b */
[----:B------:R-:W-:-:S04]  /*04a0*/  IMAD.WIDE R22, R23, 0x4, R28 ;  /* 0x0000000417167825 */ /* 0x000fc800078e021c */
[----:B------:R-:W-:-:S04]  /*04b0*/  IMAD.WIDE R24, R25, 0x4, R28 ;  /* 0x0000000419187825 */ /* 0x000fc800078e021c */
[----:B------:R-:W-:-:S04]  /*04c0*/  IMAD R27, R27, -0xd240, R15 ;  /* 0xffff2dc01b1b7824 */ /* 0x000fc800078e020f */
[----:B------:R-:W-:Y:S01]  /*04d0*/  IMAD.WIDE R28, R27, 0x4, R28 ;  /* 0x000000041b1c7825 */ /* 0x000fe200078e021c */
[----:B--2---:R-:W-:Y:S02]  /*04e0*/  SEL R18, R18, RZ, P2 ;  /* 0x000000ff12127207 */ /* 0x004fe40001000000 */
[----:B------:R-:W-:Y:S02]  /*04f0*/  SEL R19, R19, RZ, P2 ;  /* 0x000000ff13137207 */ /* 0x000fe40001000000 */
[----:B------:R-:W-:Y:S02]  /*0500*/  ISETP.LT.AND P2, PT, R7, 0xd240, !P1 ;  /* 0x0000d2400700780c */ /* 0x000fe40004f41270 */
[----:B------:R-:W-:Y:S02]  /*0510*/  CS2R R6, SRZ ;  /* 0x0000000000067805 */ /* 0x000fe4000001ff00 */
[----:B----4-:R-:W-:Y:S02]  /*0520*/  SEL R8, R8, RZ, P6 ;  /* 0x000000ff08087207 */ /* 0x010fe40003000000 */
[----:B------:R-:W-:-:S02]  /*0530*/  SEL R9, R9, RZ, P6 ;  /* 0x000000ff09097207 */ /* 0x000fc40003000000 */
[----:B------:R-:W-:-:S05]  /*0540*/  ISETP.LT.AND P6, PT, R11, 0xd240, !P1 ;  /* 0x0000d2400b00780c */ /* 0x000fca0004fc1270 */
[----:B------:R1:W2:Y:S01]  /*0550*/  @P2 LDG.E.EL.64 R6, desc[UR6][R16.64] ;  /* 0x0000000610062981 */ /* 0x0002a2000c2e1b00 */
[----:B------:R-:W-:Y:S02]  /*0560*/  SEL R26, R12, RZ, P5 ;  /* 0x000000ff0c1a7207 */ /* 0x000fe40002800000 */
[----:B------:R-:W-:Y:S02]  /*0570*/  CS2R R10, SRZ ;  /* 0x00000000000a7805 */ /* 0x000fe4000001ff00 */
[----:B------:R-:W-:Y:S02]  /*0580*/  SEL R14, R13, RZ, P5 ;  /* 0x000000ff0d0e7207 */ /* 0x000fe40002800000 */
[----:B------:R-:W-:Y:S02]  /*0590*/  CS2R R12, SRZ ;  /* 0x00000000000c7805 */ /* 0x000fe4000001ff00 */
[----:B------:R-:W-:-:S04]  /*05a0*/  ISETP.LT.AND P5, PT, R15, 0xd240, P0 ;  /* 0x0000d2400f00780c */ /* 0x000fc800007a1270 */
[----:B------:R-:W4:Y:S04]  /*05b0*/  @P3 LDG.E.EL.64 R12, desc[UR6][R22.64] ;  /* 0x00000006160c3981 */ /* 0x000f28000c2e1b00 */
[----:B------:R-:W5:Y:S01]  /*05c0*/  @P6 LDG.E.EL.64 R10, desc[UR6][R24.64] ;  /* 0x00000006180a6981 */ /* 0x000f62000c2e1b00 */
[----:B-1----:R-:W-:-:S06]  /*05d0*/  CS2R R16, SRZ ;  /* 0x0000000000107805 */ /* 0x002fcc000001ff00 */
[----:B------:R-:W5:Y:S01]  /*05e0*/  @P5 LDG.E.EL.64 R16, desc[UR6][R28.64] ;  /* 0x000000061c105981 */ /* 0x000f62000c2e1b00 */
[----:B------:R-:W-:Y:S01]  /*05f0*/  FADD R9, RZ, R9 ;  /* 0x00000009ff097221 */ /* 0x000fe20000000000 */
[----:B------:R-:W-:Y:S01]  /*0600*/  FADD R15, RZ, R8 ;  /* 0x00000008ff0f7221 */ /* 0x000fe20000000000 */
[----:B------:R-:W-:Y:S02]  /*0610*/  FADD R21, RZ, R18 ;  /* 0x00000012ff157221 */ /* 0x000fe40000000000 */
[----:B------:R-:W-:Y:S01]  /*0620*/  FADD R9, R14, R9 ;  /* 0x000000090e097221 */ /* 0x000fe20000000000 */
[----:B------:R-:W-:Y:S01]  /*0630*/  FADD R15, R26, R15 ;  /* 0x0000000f1a0f7221 */ /* 0x000fe20000000000 */
[----:B---3--:R-:W-:Y:S02]  /*0640*/  SEL R4, R4, RZ, P4 ;  /* 0x000000ff04047207 */ /* 0x008fe40002000000 */
[----:B------:R-:W-:-:S03]  /*0650*/  SEL R5, R5, RZ, P4 ;  /* 0x000000ff05057207 */ /* 0x000fc60002000000 */
[----:B------:R-:W-:Y:S01]  /*0660*/  FADD R21, R21, R4 ;  /* 0x0000000415157221 */ /* 0x000fe20000000000 */
[----:B------:R-:W-:Y:S01]  /*0670*/  FADD R4, RZ, R19 ;  /* 0x00000013ff047221 */ /* 0x000fe20000000000 */
[----:B------:R-:W1:Y:S01]  /*0680*/  S2UR UR5, SR_CgaCtaId ;  /* 0x00000000000579c3 */ /* 0x000e620000008800 */
[----:B------:R-:W-:Y:S02]  /*0690*/  UMOV UR4, 0x400 ;  /* 0x0000040000047882 */ /* 0x000fe40000000000 */
[----:B-1----:R-:W-:Y:S01]  /*06a0*/  UPRMT UR4, UR5, 0x654, UR4 ;  /* 0x0000065405047896 */ /* 0x002fe20008000004 */
[----:B--2---:R-:W-:Y:S02]  /*06b0*/  SEL R8, R7, RZ, P2 ;  /* 0x000000ff07087207 */ /* 0x004fe40001000000 */
[----:B------:R-:W-:-:S03]  /*06c0*/  SEL R6, R6, RZ, P2 ;  /* 0x000000ff06067207 */ /* 0x000fc60001000000 */
[----:B------:R-:W-:Y:S02]  /*06d0*/  FADD R9, R8, R9 ;  /* 0x0000000908097221 */ /* 0x000fe40000000000 */
[----:B------:R-:W-:Y:S01]  /*06e0*/  FADD R15, R6, R15 ;  /* 0x0000000f060f7221 */ /* 0x000fe20000000000 */
[----:B----4-:R-:W-:Y:S02]  /*06f0*/  SEL R12, R12, RZ, P3 ;  /* 0x000000ff0c0c7207 */ /* 0x010fe40001800000 */
[----:B-----5:R-:W-:Y:S02]  /*0700*/  SEL R8, R11, RZ, P6 ;  /* 0x000000ff0b087207 */ /* 0x020fe40003000000 */
[----:B------:R-:W-:Y:S01]  /*0710*/  SEL R10, R10, RZ, P6 ;  /* 0x000000ff0a0a7207 */ /* 0x000fe20003000000 */
[----:B------:R-:W-:Y:S01]  /*0720*/  FADD R6, R4, R5 ;  /* 0x0000000504067221 */ /* 0x000fe20000000000 */
[----:B------:R-:W-:Y:S01]  /*0730*/  SEL R13, R13, RZ, P3 ;  /* 0x000000ff0d0d7207 */ /* 0x000fe20001800000 */
[----:B------:R-:W-:Y:S01]  /*0740*/  FADD R9, R8, R9 ;  /* 0x0000000908097221 */ /* 0x000fe20000000000 */
[----:B------:R-:W-:Y:S01]  /*0750*/  FADD R12, R21, R12 ;  /* 0x0000000c150c7221 */ /* 0x000fe20000000000 */
[----:B------:R-:W-:Y:S01]  /*0760*/  FADD R4, R10, R15 ;  /* 0x0000000f0a047221 */ /* 0x000fe20000000000 */
[----:B------:R-:W-:Y:S01]  /*0770*/  SEL R5, R16, RZ, P5 ;  /* 0x000000ff10057207 */ /* 0x000fe20002800000 */
[----:B------:R-:W-:-:S02]  /*0780*/  FADD R13, R6, R13 ;  /* 0x0000000d060d7221 */ /* 0x000fc40000000000 */
[----:B------:R-:W-:Y:S01]  /*0790*/  FADD R9, R9, R4 ;  /* 0x0000000409097221 */ /* 0x000fe20000000000 */
[----:B------:R-:W-:Y:S02]  /*07a0*/  FSEL R12, R12, RZ, !P1 ;  /* 0x000000ff0c0c7208 */ /* 0x000fe40004800000 */
[----:B------:R-:W-:Y:S02]  /*07b0*/  SEL R4, R17, RZ, P5 ;  /* 0x000000ff11047207 */ /* 0x000fe40002800000 */
[----:B------:R-:W-:Y:S01]  /*07c0*/  FSEL R13, R13, RZ, !P1 ;  /* 0x000000ff0d0d7208 */ /* 0x000fe20004800000 */
[----:B------:R-:W-:Y:S01]  /*07d0*/  @P0 FADD R12, R12, R5 ;  /* 0x000000050c0c0221 */ /* 0x000fe20000000000 */
[----:B------:R-:W-:-:S03]  /*07e0*/  FSEL R9, R9, RZ, !P1 ;  /* 0x000000ff09097208 */ /* 0x000fc60004800000 */
[----:B------:R-:W-:Y:S02]  /*07f0*/  @P0 FADD R13, R13, R4 ;  /* 0x000000040d0d0221 */ /* 0x000fe40000000000 */
[----:B------:R-:W-:-:S04]  /*0800*/  FADD R12, R12, R9 ;  /* 0x000000090c0c7221 */ /* 0x000fc80000000000 */
[----:B------:R-:W-:-:S05]  /*0810*/  FADD R12, R13, R12 ;  /* 0x0000000c0d0c7221 */ /* 0x000fca0000000000 */
[----:B------:R-:W1:Y:S02]  /*0820*/  SHFL.BFLY PT, R5, R12, 0x10, 0x1f ;  /* 0x0e001f000c057f89 */ /* 0x000e6400000e0000 */
[----:B-1----:R-:W-:-:S05]  /*0830*/  FADD R5, R12, R5 ;  /* 0x000000050c057221 */ /* 0x002fca0000000000 */
[----:B------:R-:W1:Y:S02]  /*0840*/  SHFL.BFLY PT, R4, R5, 0x8, 0x1f ;  /* 0x0d001f0005047f89 */ /* 0x000e6400000e0000 */
[----:B-1----:R-:W-:-:S05]  /*0850*/  FADD R4, R5, R4 ;  /* 0x0000000405047221 */ /* 0x002fca0000000000 */
[----:B------:R-:W1:Y:S02]  /*0860*/  SHFL.BFLY PT, R7, R4, 0x4, 0x1f ;  /* 0x0c801f0004077f89 */ /* 0x000e6400000e0000 */
[----:B-1----:R-:W-:-:S05]  /*0870*/  FADD R7, R4, R7 ;  /* 0x0000000704077221 */ /* 0x002fca0000000000 */
[----:B------:R-:W1:Y:S01]  /*0880*/  SHFL.BFLY PT, R6, R7, 0x2, 0x1f ;  /* 0x0c401f0007067f89 */ /* 0x000e6200000e0000 */
[----:B------:R-:W-:Y:S01]  /*0890*/  LOP3.LUT P0, RZ, R3, 0x1f, RZ, 0xc0, !PT ;  /* 0x0000001f03ff7812 */ /* 0x000fe2000780c0ff */
[----:B-1----:R-:W-:-:S05]  /*08a0*/  FADD R6, R7, R6 ;  /* 0x0000000607067221 */ /* 0x002fca0000000000 */
[----:B------:R-:W1:Y:S01]  /*08b0*/  SHFL.BFLY PT, R9, R6, 0x1, 0x1f ;  /* 0x0c201f0006097f89 */ /* 0x000e6200000e0000 */
[----:B------:R-:W-:-:S04]  /*08c0*/  SHF.R.U32.HI R5, RZ, 0x3, R3 ;  /* 0x00000003ff057819 */ /* 0x000fc80000011603 */
[----:B------:R-:W-:Y:S02]  /*08d0*/  LOP3.LUT R5, R5, 0x3c, RZ, 0xc0, !PT ;  /* 0x0000003c05057812 */ /* 0x000fe400078ec0ff */
[----:B------:R-:W-:Y:S01]  /*08e0*/  ISETP.GE.AND P1, PT, R3, 0x10, PT ;  /* 0x000000100300780c */ /* 0x000fe20003f26270 */
[----:B-1----:R-:W-:-:S05]  /*08f0*/  FADD R10, R6, R9 ;  /* 0x00000009060a7221 */ /* 0x002fca0000000000 */
[----:B------:R-:W-:Y:S01]  /*0900*/  @!P0 STS [R5+UR4], R10 ;  /* 0x0000000a05008988 */ /* 0x000fe20008000804 */
[----:B------:R-:W-:Y:S01]  /*0910*/  LEA R4, R3, UR4, 0x2 ;  /* 0x0000000403047c11 */ /* 0x000fe2000f8e10ff */
[----:B------:R-:W-:Y:S06]  /*0920*/  BAR.SYNC.DEFER_BLOCKING 0x0 ;  /* 0x0000000000007b1d */ /* 0x000fec0000010000 */
[----:B------:R-:W1:Y:S04]  /*0930*/  @!P1 LDS R2, [R4] ;  /* 0x0000000004029984 */ /* 0x000e680000000800 */
[----:B-1----:R-:W1:Y:S02]  /*0940*/  SHFL.BFLY PT, R7, R2, 0x8, 0x1f ;  /* 0x0d001f0002077f89 */ /* 0x002e6400000e0000 */
[----:B-1----:R-:W-:-:S05]  /*0950*/  FADD R7, R2, R7 ;  /* 0x0000000702077221 */ /* 0x002fca0000000000 */
[----:B------:R-:W1:Y:S02]  /*0960*/  SHFL.BFLY PT, R6, R7, 0x4, 0x1f ;  /* 0x0c801f0007067f89 */ /* 0x000e6400000e0000 */
[----:B-1----:R-:W-:-:S05]  /*0970*/  FADD R6, R7, R6 ;  /* 0x0000000607067221 */ /* 0x002fca0000000000 */
[----:B------:R-:W1:Y:S01]  /*0980*/  SHFL.BFLY PT, R9, R6, 0x2, 0x1f ;  /* 0x0c401f0006097f89 */ /* 0x000e6200000e0000 */
[----:B------:R-:W-:Y:S01]  /*0990*/  LOP3.LUT P0, RZ, R3, 0xf, RZ, 0xc0, !PT ;  /* 0x0000000f03ff7812 */ /* 0x000fe2000780c0ff */
[----:B-1----:R-:W-:-:S05]  /*09a0*/  FADD R9, R6, R9 ;  /* 0x0000000906097221 */ /* 0x002fca0000000000 */
[----:B------:R-:W1:Y:S01]  /*09b0*/  SHFL.BFLY PT, R8, R9, 0x1, 0x1f ;  /* 0x0c201f0009087f89 */ /* 0x000e6200000e0000 */
[C---:B------:R-:W-:Y:S02]  /*09c0*/  ISETP.LT.AND P0, PT, R3.reuse, 0x10, !P0 ;  /* 0x000000100300780c */ /* 0x040fe40004701270 */
[----:B------:R-:W-:-:S04]  /*09d0*/  LOP3.LUT P1, RZ, R3, 0x1ff, RZ, 0xc0, !PT ;  /* 0x000001ff03ff7812 */ /* 0x000fc8000782c0ff */
[----:B------:R-:W-:Y:S01]  /*09e0*/  ISETP.LT.AND P1, PT, R0, 0x7, !P1 ;  /* 0x000000070000780c */ /* 0x000fe20004f21270 */
[----:B-1----:R-:W-:-:S06]  /*09f0*/  FADD R3, R9, R8 ;  /* 0x0000000809037221 */ /* 0x002fcc0000000000 */
[----:B------:R1:W-:Y:S01]  /*0a00*/  @P0 STS [R4], R3 ;  /* 0x0000000304000388 */ /* 0x0003e20000000800 */
[----:B------:R-:W-:Y:S06]  /*0a10*/  BAR.SYNC.DEFER_BLOCKING 0x0 ;  /* 0x0000000000007b1d */ /* 0x000fec0000010000 */
[----:B-1----:R-:W-:Y:S05]  /*0a20*/  @!P1 EXIT ;  /* 0x000000000000994d */ /* 0x002fea0003800000 */
[----:B------:R-:W0:Y:S01]  /*0a30*/  LDS R5, [UR4] ;  /* 0x00000004ff057984 */ /* 0x000e220008000800 */
[----:B------:R-:W1:Y:S02]  /*0a40*/  LDC.64 R2, c[0x0][0x218] ;  /* 0x00008600ff027b82 */ /* 0x000e640000000a00 */
[----:B-1----:R-:W-:-:S05]  /*0a50*/  IMAD.WIDE R2, R0, 0x4, R2 ;  /* 0x0000000400027825 */ /* 0x002fca00078e0202 */
[----:B0-----:R-:W-:Y:S01]  /*0a60*/  STG.E desc[UR6][R2.64], R5 ;  /* 0x0000000502007986 */ /* 0x001fe2000c101906 */
[----:B------:R-:W-:Y:S05]  /*0a70*/  EXIT ;  /* 0x000000000000794d */ /* 0x000fea0003800000 */
.L_x_0:
[----:B------:R-:W-:-:S00]  /*0a80*/  BRA `(.L_x_0) ;  /* 0xfffffffc00fc7947 */ /* 0x000fc0000383ffff */
[----:B------:R-:W-:-:S00]  /*0a90*/  NOP ;  /* 0x0000000000007918 */ /* 0x000fc00000000000 */
        /* <DEDUP_REMOVED lines=14> */
.L_x_1:


//--------------------- .nv.shared.triton_red_fused_mean_2 --------------------------
	.section	.nv.shared.triton_red_fused_mean_2,"aw",@nobits
	.sectionflags	@""
	.align	16
	.zero		1024


//--------------------- .nv.constant0.triton_red_fused_mean_2 --------------------------
	.section	.nv.constant0.triton_red_fused_mean_2,"a",@progbits
	.sectionflags	@""
	.align	4
.nv.constant0.triton_red_fused_mean_2:
	.zero		552
